//
// Generated by NVIDIA NVVM Compiler
//
// Compiler Build ID: CL-36424714
// Cuda compilation tools, release 13.0, V13.0.88
// Based on NVVM 20.0.0
//

.version 9.0
.target sm_100
.address_size 64

	// .globl	_Z6kernelP1A
.extern .func  (.param .b32 func_retval0) vprintf
(
	.param .b64 vprintf_param_0,
	.param .b64 vprintf_param_1
)
;
.global .align 1 .b8 $str[4] = {37, 100, 10};

.visible .entry _Z6kernelP1A(
	.param .u64 .ptr .align 1 _Z6kernelP1A_param_0
)
{
	.local .align 8 .b8 	__local_depot0[8];
	.reg .b64 	%SP;
	.reg .b64 	%SPL;
	.reg .b32 	%r<4>;
	.reg .b64 	%rd<7>;

	mov.u64 	%SPL, __local_depot0;
	cvta.local.u64 	%SP, %SPL;
	ld.param.u64 	%rd1, [_Z6kernelP1A_param_0];
	cvta.to.global.u64 	%rd2, %rd1;
	add.u64 	%rd3, %SP, 0;
	add.u64 	%rd4, %SPL, 0;
	ld.global.u32 	%r1, [%rd2];
	st.local.u32 	[%rd4], %r1;
	mov.u64 	%rd5, $str;
	cvta.global.u64 	%rd6, %rd5;
	{ // callseq 0, 0
	.param .b64 param0;
	st.param.b64 	[param0], %rd6;
	.param .b64 param1;
	st.param.b64 	[param1], %rd3;
	.param .b32 retval0;
	call.uni (retval0), 
	vprintf, 
	(
	param0, 
	param1
	);
	ld.param.b32 	%r2, [retval0];
	} // callseq 0
	ret;

}


// ===== COMPILED SASS (sm_100) =====

	.target	sm_100

	.elftype	@"ET_EXEC"


//--------------------- .note.nv.tkinfo           --------------------------
	.section	.note.nv.tkinfo,"",@"SHT_NOTE"
	.sectionflags	@"SHF_NOTE_NV_TKINFO"
	.tkinfo
        /*0018*/ 	.word	0x00000002
        /*0030*/ 	.string	""
        /*0030*/ 	.string	"ptxas"
        /*0030*/ 	.string	"Cuda compilation tools, release 13.0, V13.0.88"
        /*0030*/ 	.string	"Build cuda_13.0.r13.0/compiler.36424714_0"
        /*0030*/ 	.string	"-arch sm_100 -m 64 "



//--------------------- .note.nv.cuinfo           --------------------------
	.section	.note.nv.cuinfo,"",@"SHT_NOTE"
	.sectionflags	@"SHF_NOTE_NV_CUINFO"
        /*0018*/ 	.short	0x0002
        /*001a*/ 	.short	0x0064
        /*001c*/ 	.short	0x0082
	.zero		2


//--------------------- .nv.info                  --------------------------
	.section	.nv.info,"",@"SHT_CUDA_INFO"
	.align	4


	//----- nvinfo : EIATTR_REGCOUNT
	.align		4
        /*0000*/ 	.byte	0x04, 0x2f
        /*0002*/ 	.short	(.L_2 - .L_1)
	.align		4
.L_1:
        /*0004*/ 	.word	index@(_Z6kernelP1A)
        /*0008*/ 	.word	0x00000018


	//----- nvinfo : EIATTR_FRAME_SIZE
	.align		4
.L_2:
        /*000c*/ 	.byte	0x04, 0x11
        /*000e*/ 	.short	(.L_4 - .L_3)
	.align		4
.L_3:
        /*0010*/ 	.word	index@(_Z6kernelP1A)
        /*0014*/ 	.word	0x00000008


	//----- nvinfo : EIATTR_MIN_STACK_SIZE
	.align		4
.L_4:
        /*0018*/ 	.byte	0x04, 0x12
        /*001a*/ 	.short	(.L_6 - .L_5)
	.align		4
.L_5:
        /*001c*/ 	.word	index@(_Z6kernelP1A)
        /*0020*/ 	.word	0x00000008
.L_6:


//--------------------- .nv.compat                --------------------------
	.section	.nv.compat,"",@"SHT_CUDA_COMPAT_INFO"
	.align	4
        /*0000*/ 	.byte	0x02, 0x09, 0x00, 0x00, 0x02, 0x02, 0x01, 0x00, 0x02, 0x05, 0x05, 0x00, 0x03, 0x07, 0x01, 0x01
        /*0010*/ 	.byte	0x02, 0x03, 0x00, 0x00, 0x02, 0x06, 0x01, 0x00, 0x04, 0x0b, 0x08, 0x00, 0x09, 0x00, 0x00, 0x00
        /*0020*/ 	.byte	0x00, 0x00, 0x00, 0x00


//--------------------- .nv.info._Z6kernelP1A     --------------------------
	.section	.nv.info._Z6kernelP1A,"",@"SHT_CUDA_INFO"
	.sectionflags	@""
	.align	4


	//----- nvinfo : EIATTR_CUDA_API_VERSION
	.align		4
        /*0000*/ 	.byte	0x04, 0x37
        /*0002*/ 	.short	(.L_8 - .L_7)
.L_7:
        /*0004*/ 	.word	0x00000082


	//----- nvinfo : EIATTR_KPARAM_INFO
	.align		4
.L_8:
        /*0008*/ 	.byte	0x04, 0x17
        /*000a*/ 	.short	(.L_10 - .L_9)
.L_9:
        /*000c*/ 	.word	0x00000000
        /*0010*/ 	.short	0x0000
        /*0012*/ 	.short	0x0000
        /*0014*/ 	.byte	0x00, 0xf5, 0x21, 0x00


	//----- nvinfo : EIATTR_SPARSE_MMA_MASK
	.align		4
.L_10:
        /*0018*/ 	.byte	0x03, 0x50
        /*001a*/ 	.short	0x0000


	//----- nvinfo : EIATTR_MAXREG_COUNT
	.align		4
        /*001c*/ 	.byte	0x03, 0x1b
        /*001e*/ 	.short	0x00ff


	//----- nvinfo : EIATTR_EXTERNS
	.align		4
        /*0020*/ 	.byte	0x04, 0x0f
        /*0022*/ 	.short	(.L_12 - .L_11)


	//   ....[0]....
	.align		4
.L_11:
        /*0024*/ 	.word	index@(vprintf)


	//----- nvinfo : EIATTR_MERCURY_ISA_VERSION
	.align		4
.L_12:
        /*0028*/ 	.byte	0x03, 0x5f
        /*002a*/ 	.short	0x0101


	//----- nvinfo : EIATTR_VRC_CTA_INIT_COUNT
	.align		4
        /*002c*/ 	.byte	0x02, 0x4a
	.zero		1
	.zero		1


	//----- nvinfo : EIATTR_SYSCALL_OFFSETS
	.align		4
        /*0030*/ 	.byte	0x04, 0x46
        /*0032*/ 	.short	(.L_14 - .L_13)


	//   ....[0]....
.L_13:
        /*0034*/ 	.word	0x00000100


	//----- nvinfo : EIATTR_EXIT_INSTR_OFFSETS
	.align		4
.L_14:
        /*0038*/ 	.byte	0x04, 0x1c
        /*003a*/ 	.short	(.L_16 - .L_15)


	//   ....[0]....
.L_15:
        /*003c*/ 	.word	0x00000110


	//----- nvinfo : EIATTR_CBANK_PARAM_SIZE
	.align		4
.L_16:
        /*0040*/ 	.byte	0x03, 0x19
        /*0042*/ 	.short	0x0008


	//----- nvinfo : EIATTR_PARAM_CBANK
	.align		4
        /*0044*/ 	.byte	0x04, 0x0a
        /*0046*/ 	.short	(.L_18 - .L_17)
	.align		4
.L_17:
        /*0048*/ 	.word	index@(.nv.constant0._Z6kernelP1A)
        /*004c*/ 	.short	0x0380
        /*004e*/ 	.short	0x0008


	//----- nvinfo : EIATTR_SW_WAR
	.align		4
.L_18:
        /*0050*/ 	.byte	0x04, 0x36
        /*0052*/ 	.short	(.L_20 - .L_19)
.L_19:
        /*0054*/ 	.word	0x00000008
.L_20:


//--------------------- .nv.callgraph             --------------------------
	.section	.nv.callgraph,"",@"SHT_CUDA_CALLGRAPH"
	.align	4
	.sectionentsize	8
	.align		4
        /*0000*/ 	.word	0x00000000
	.align		4
        /*0004*/ 	.word	0xffffffff
	.align		4
        /*0008*/ 	.word	index@(_Z6kernelP1A)
	.align		4
        /*000c*/ 	.word	index@(vprintf)
	.align		4
        /*0010*/ 	.word	0x00000000
	.align		4
        /*0014*/ 	.word	0xfffffffe
	.align		4
        /*0018*/ 	.word	0x00000000
	.align		4
        /*001c*/ 	.word	0xfffffffd
	.align		4
        /*0020*/ 	.word	0x00000000
	.align		4
        /*0024*/ 	.word	0xfffffffc


//--------------------- .nv.constant4             --------------------------
	.section	.nv.constant4,"a",@progbits
	.align	8
	.align		8
.nv.constant4:
        /*0000*/ 	.dword	vprintf
	.align		8
        /*0008*/ 	.dword	$str


//--------------------- .text._Z6kernelP1A        --------------------------
	.section	.text._Z6kernelP1A,"ax",@progbits
	.align	128
        .global         _Z6kernelP1A
        .type           _Z6kernelP1A,@function
        .size           _Z6kernelP1A,(.L_x_2 - _Z6kernelP1A)
        .other          _Z6kernelP1A,@"STO_CUDA_ENTRY STV_DEFAULT"
_Z6kernelP1A:
.text._Z6kernelP1A:
[----:B------:R-:W0:Y:S08]  /*0000*/  LDC R1, c[0x0][0x37c] ;  /* 0x0000df00ff017b82 */ /* 0x000e300000000800 */
[----:B------:R-:W1:Y:S01]  /*0010*/  LDC.64 R2, c[0x0][0x380] ;  /* 0x0000e000ff027b82 */ /* 0x000e620000000a00 */
[----:B------:R-:W1:Y:S01]  /*0020*/  LDCU.64 UR4, c[0x0][0x358] ;  /* 0x00006b00ff0477ac */ /* 0x000e620008000a00 */
[----:B0-----:R-:W-:Y:S01]  /*0030*/  VIADD R1, R1, 0xfffffff8 ;  /* 0xfffffff801017836 */ /* 0x001fe20000000000 */
[----:B------:R-:W0:Y:S01]  /*0040*/  LDCU.64 UR6, c[0x4][0x8] ;  /* 0x01000100ff0677ac */ /* 0x000e220008000a00 */
[----:B-1----:R-:W2:Y:S01]  /*0050*/  LDG.E R2, desc[UR4][R2.64] ;  /* 0x0000000402027981 */ /* 0x002ea2000c1e1900 */
[----:B------:R-:W-:Y:S01]  /*0060*/  MOV R0, 0x0 ;  /* 0x0000000000007802 */ /* 0x000fe20000000f00 */
[----:B------:R-:W1:Y:S01]  /*0070*/  LDCU UR4, c[0x0][0x2f8] ;  /* 0x00005f00ff0477ac */ /* 0x000e620008000800 */
[----:B0-----:R-:W-:Y:S01]  /*0080*/  IMAD.U32 R4, RZ, RZ, UR6 ;  /* 0x00000006ff047e24 */ /* 0x001fe2000f8e00ff */
[----:B------:R-:W-:Y:S01]  /*0090*/  MOV R5, UR7 ;  /* 0x0000000700057c02 */ /* 0x000fe20008000f00 */
[----:B------:R0:W3:Y:S01]  /*00a0*/  LDC.64 R8, c[0x4][R0] ;  /* 0x0100000000087b82 */ /* 0x0000e20000000a00 */
[----:B------:R-:W4:Y:S01]  /*00b0*/  LDCU UR5, c[0x0][0x2fc] ;  /* 0x00005f80ff0577ac */ /* 0x000f220008000800 */
[----:B-1----:R-:W-:-:S05]  /*00c0*/  IADD3 R6, P0, PT, R1, UR4, RZ ;  /* 0x0000000401067c10 */ /* 0x002fca000ff1e0ff */
[----:B----4-:R-:W-:Y:S01]  /*00d0*/  IMAD.X R7, RZ, RZ, UR5, P0 ;  /* 0x00000005ff077e24 */ /* 0x010fe200080e06ff */
[----:B--23--:R0:W-:Y:S07]  /*00e0*/  STL [R1], R2 ;  /* 0x0000000201007387 */ /* 0x00c1ee0000100800 */
[----:B------:R-:W-:-:S07]  /*00f0*/  LEPC R20, `(.L_x_0) ;  /* 0x000000001014794e */ /* 0x000fce0000000000 */
[----:B0-----:R-:W-:Y:S05]  /*0100*/  CALL.ABS.NOINC R8 ;  /* 0x0000000008007343 */ /* 0x001fea0003c00000 */
.L_x_0:
[----:B------:R-:W-:Y:S05]  /*0110*/  EXIT ;  /* 0x000000000000794d */ /* 0x000fea0003800000 */
.L_x_1:
[----:B------:R-:W-:-:S00]  /*0120*/  BRA `(.L_x_1) ;  /* 0xfffffffc00fc7947 */ /* 0x000fc0000383ffff */
[----:B------:R-:W-:-:S00]  /*0130*/  NOP ;  /* 0x0000000000007918 */ /* 0x000fc00000000000 */
        /* <DEDUP_REMOVED lines=12> */
.L_x_2:


//--------------------- .nv.global.init           --------------------------
	.section	.nv.global.init,"aw",@progbits
.nv.global.init:
	.type		$str,@object
	.size		$str,(.L_0 - $str)
$str:
        /*0000*/ 	.byte	0x25, 0x64, 0x0a, 0x00
.L_0:


//--------------------- .nv.shared.reserved.0     --------------------------
	.section	.nv.shared.reserved.0,"aw",@nobits
	.weak		__nv_reservedSMEM_offset_0_alias
	.size		__nv_reservedSMEM_offset_0_alias, 0, 64
	.other		__nv_reservedSMEM_offset_0_alias,@"STO_CUDA_RESERVED_SHARED STV_DEFAULT"
__nv_reservedSMEM_offset_0_alias:
	.zero		0
	.zero		64


//--------------------- .nv.constant0._Z6kernelP1A --------------------------
	.section	.nv.constant0._Z6kernelP1A,"a",@progbits
	.sectionflags	@""
	.align	4
.nv.constant0._Z6kernelP1A:
	.zero		904


//--------------------- SYMBOLS --------------------------

	.type		.nv.reservedSmem.offset0,@object
	.size		.nv.reservedSmem.offset0,0x4
	.type		vprintf,@function
